//
// Generated by NVIDIA NVVM Compiler
//
// Compiler Build ID: CL-36424714
// Cuda compilation tools, release 13.0, V13.0.88
// Based on NVVM 20.0.0
//

.version 9.0
.target sm_100
.address_size 64

	// .globl	findmax_ff

.visible .entry findmax_ff(
	.param .u64 .ptr .align 1 findmax_ff_param_0,
	.param .u64 .ptr .align 1 findmax_ff_param_1,
	.param .u32 findmax_ff_param_2,
	.param .u64 .ptr .align 1 findmax_ff_param_3,
	.param .u32 findmax_ff_param_4,
	.param .u64 .ptr .align 1 findmax_ff_param_5
)
{
	.reg .pred 	%p<41>;
	.reg .b32 	%r<130>;
	.reg .b32 	%f<68>;
	.reg .b64 	%rd<51>;

	ld.param.u64 	%rd8, [findmax_ff_param_0];
	ld.param.u64 	%rd6, [findmax_ff_param_1];
	ld.param.u32 	%r52, [findmax_ff_param_2];
	ld.param.u64 	%rd9, [findmax_ff_param_3];
	ld.param.u32 	%r51, [findmax_ff_param_4];
	ld.param.u64 	%rd7, [findmax_ff_param_5];
	cvta.to.global.u64 	%rd1, %rd8;
	cvta.to.global.u64 	%rd2, %rd9;
	mov.u32 	%r53, %ctaid.x;
	mov.u32 	%r54, %ntid.x;
	mov.u32 	%r55, %tid.x;
	mad.lo.s32 	%r1, %r53, %r54, %r55;
	setp.ge.u32 	%p1, %r1, %r52;
	@%p1 bra 	$L__BB0_43;
	setp.eq.s32 	%p2, %r51, 0;
	mov.b32 	%r106, 0;
	@%p2 bra 	$L__BB0_42;
	cvta.to.global.u64 	%rd10, %rd6;
	mul.wide.s32 	%rd11, %r1, 4;
	add.s64 	%rd12, %rd10, %rd11;
	ld.global.u32 	%r2, [%rd12];
	mul.lo.s32 	%r3, %r51, %r1;
	and.b32  	%r4, %r51, 7;
	setp.lt.u32 	%p3, %r51, 8;
	mov.f32 	%f51, 0f00000000;
	mov.b32 	%r122, 0;
	mov.u32 	%r106, %r122;
	@%p3 bra 	$L__BB0_21;
	and.b32  	%r122, %r51, -8;
	mov.f32 	%f51, 0f00000000;
	mov.b32 	%r104, 0;
	mov.u32 	%r106, %r104;
$L__BB0_4:
	.pragma "nounroll";
	mul.wide.u32 	%rd13, %r104, 4;
	add.s64 	%rd3, %rd2, %rd13;
	ld.global.u32 	%r60, [%rd3];
	setp.ne.s32 	%p4, %r60, %r2;
	@%p4 bra 	$L__BB0_6;
	add.s32 	%r61, %r104, %r3;
	mul.wide.u32 	%rd14, %r61, 4;
	add.s64 	%rd15, %rd1, %rd14;
	ld.global.f32 	%f35, [%rd15];
	setp.gt.f32 	%p5, %f35, %f51;
	selp.f32 	%f51, %f35, %f51, %p5;
	selp.b32 	%r106, %r104, %r106, %p5;
$L__BB0_6:
	ld.global.u32 	%r62, [%rd3+4];
	setp.ne.s32 	%p6, %r62, %r2;
	@%p6 bra 	$L__BB0_8;
	add.s32 	%r63, %r104, 1;
	add.s32 	%r64, %r63, %r3;
	mul.wide.u32 	%rd16, %r64, 4;
	add.s64 	%rd17, %rd1, %rd16;
	ld.global.f32 	%f36, [%rd17];
	setp.gt.f32 	%p7, %f36, %f51;
	selp.f32 	%f51, %f36, %f51, %p7;
	selp.b32 	%r106, %r63, %r106, %p7;
$L__BB0_8:
	ld.global.u32 	%r65, [%rd3+8];
	setp.ne.s32 	%p8, %r65, %r2;
	@%p8 bra 	$L__BB0_10;
	add.s32 	%r66, %r104, 2;
	add.s32 	%r67, %r66, %r3;
	mul.wide.u32 	%rd18, %r67, 4;
	add.s64 	%rd19, %rd1, %rd18;
	ld.global.f32 	%f37, [%rd19];
	setp.gt.f32 	%p9, %f37, %f51;
	selp.f32 	%f51, %f37, %f51, %p9;
	selp.b32 	%r106, %r66, %r106, %p9;
$L__BB0_10:
	ld.global.u32 	%r68, [%rd3+12];
	setp.ne.s32 	%p10, %r68, %r2;
	@%p10 bra 	$L__BB0_12;
	add.s32 	%r69, %r104, 3;
	add.s32 	%r70, %r69, %r3;
	mul.wide.u32 	%rd20, %r70, 4;
	add.s64 	%rd21, %rd1, %rd20;
	ld.global.f32 	%f38, [%rd21];
	setp.gt.f32 	%p11, %f38, %f51;
	selp.f32 	%f51, %f38, %f51, %p11;
	selp.b32 	%r106, %r69, %r106, %p11;
$L__BB0_12:
	ld.global.u32 	%r71, [%rd3+16];
	setp.ne.s32 	%p12, %r71, %r2;
	@%p12 bra 	$L__BB0_14;
	add.s32 	%r72, %r104, 4;
	add.s32 	%r73, %r72, %r3;
	mul.wide.u32 	%rd22, %r73, 4;
	add.s64 	%rd23, %rd1, %rd22;
	ld.global.f32 	%f39, [%rd23];
	setp.gt.f32 	%p13, %f39, %f51;
	selp.f32 	%f51, %f39, %f51, %p13;
	selp.b32 	%r106, %r72, %r106, %p13;
$L__BB0_14:
	ld.global.u32 	%r74, [%rd3+20];
	setp.ne.s32 	%p14, %r74, %r2;
	@%p14 bra 	$L__BB0_16;
	add.s32 	%r75, %r104, 5;
	add.s32 	%r76, %r75, %r3;
	mul.wide.u32 	%rd24, %r76, 4;
	add.s64 	%rd25, %rd1, %rd24;
	ld.global.f32 	%f40, [%rd25];
	setp.gt.f32 	%p15, %f40, %f51;
	selp.f32 	%f51, %f40, %f51, %p15;
	selp.b32 	%r106, %r75, %r106, %p15;
$L__BB0_16:
	ld.global.u32 	%r77, [%rd3+24];
	setp.ne.s32 	%p16, %r77, %r2;
	@%p16 bra 	$L__BB0_18;
	add.s32 	%r78, %r104, 6;
	add.s32 	%r79, %r78, %r3;
	mul.wide.u32 	%rd26, %r79, 4;
	add.s64 	%rd27, %rd1, %rd26;
	ld.global.f32 	%f41, [%rd27];
	setp.gt.f32 	%p17, %f41, %f51;
	selp.f32 	%f51, %f41, %f51, %p17;
	selp.b32 	%r106, %r78, %r106, %p17;
$L__BB0_18:
	ld.global.u32 	%r80, [%rd3+28];
	setp.ne.s32 	%p18, %r80, %r2;
	@%p18 bra 	$L__BB0_20;
	add.s32 	%r81, %r104, 7;
	add.s32 	%r82, %r81, %r3;
	mul.wide.u32 	%rd28, %r82, 4;
	add.s64 	%rd29, %rd1, %rd28;
	ld.global.f32 	%f42, [%rd29];
	setp.gt.f32 	%p19, %f42, %f51;
	selp.f32 	%f51, %f42, %f51, %p19;
	selp.b32 	%r106, %r81, %r106, %p19;
$L__BB0_20:
	add.s32 	%r104, %r104, 8;
	setp.ne.s32 	%p20, %r104, %r122;
	@%p20 bra 	$L__BB0_4;
$L__BB0_21:
	setp.eq.s32 	%p21, %r4, 0;
	@%p21 bra 	$L__BB0_42;
	and.b32  	%r28, %r51, 3;
	setp.lt.u32 	%p22, %r4, 4;
	@%p22 bra 	$L__BB0_32;
	mul.wide.u32 	%rd30, %r122, 4;
	add.s64 	%rd4, %rd2, %rd30;
	ld.global.u32 	%r84, [%rd4];
	setp.ne.s32 	%p23, %r84, %r2;
	@%p23 bra 	$L__BB0_25;
	add.s32 	%r85, %r122, %r3;
	mul.wide.u32 	%rd31, %r85, 4;
	add.s64 	%rd32, %rd1, %rd31;
	ld.global.f32 	%f43, [%rd32];
	setp.gt.f32 	%p24, %f43, %f51;
	selp.f32 	%f51, %f43, %f51, %p24;
	selp.b32 	%r106, %r122, %r106, %p24;
$L__BB0_25:
	ld.global.u32 	%r86, [%rd4+4];
	setp.ne.s32 	%p25, %r86, %r2;
	@%p25 bra 	$L__BB0_27;
	add.s32 	%r87, %r122, 1;
	add.s32 	%r88, %r87, %r3;
	mul.wide.u32 	%rd33, %r88, 4;
	add.s64 	%rd34, %rd1, %rd33;
	ld.global.f32 	%f44, [%rd34];
	setp.gt.f32 	%p26, %f44, %f51;
	selp.f32 	%f51, %f44, %f51, %p26;
	selp.b32 	%r106, %r87, %r106, %p26;
$L__BB0_27:
	ld.global.u32 	%r89, [%rd4+8];
	setp.ne.s32 	%p27, %r89, %r2;
	@%p27 bra 	$L__BB0_29;
	add.s32 	%r90, %r122, 2;
	add.s32 	%r91, %r90, %r3;
	mul.wide.u32 	%rd35, %r91, 4;
	add.s64 	%rd36, %rd1, %rd35;
	ld.global.f32 	%f45, [%rd36];
	setp.gt.f32 	%p28, %f45, %f51;
	selp.f32 	%f51, %f45, %f51, %p28;
	selp.b32 	%r106, %r90, %r106, %p28;
$L__BB0_29:
	ld.global.u32 	%r92, [%rd4+12];
	setp.ne.s32 	%p29, %r92, %r2;
	@%p29 bra 	$L__BB0_31;
	add.s32 	%r93, %r122, 3;
	add.s32 	%r94, %r93, %r3;
	mul.wide.u32 	%rd37, %r94, 4;
	add.s64 	%rd38, %rd1, %rd37;
	ld.global.f32 	%f46, [%rd38];
	setp.gt.f32 	%p30, %f46, %f51;
	selp.f32 	%f51, %f46, %f51, %p30;
	selp.b32 	%r106, %r93, %r106, %p30;
$L__BB0_31:
	add.s32 	%r122, %r122, 4;
$L__BB0_32:
	setp.eq.s32 	%p31, %r28, 0;
	@%p31 bra 	$L__BB0_42;
	setp.eq.s32 	%p32, %r28, 1;
	@%p32 bra 	$L__BB0_39;
	mul.wide.u32 	%rd39, %r122, 4;
	add.s64 	%rd5, %rd2, %rd39;
	ld.global.u32 	%r96, [%rd5];
	setp.ne.s32 	%p33, %r96, %r2;
	@%p33 bra 	$L__BB0_36;
	add.s32 	%r97, %r122, %r3;
	mul.wide.u32 	%rd40, %r97, 4;
	add.s64 	%rd41, %rd1, %rd40;
	ld.global.f32 	%f47, [%rd41];
	setp.gt.f32 	%p34, %f47, %f51;
	selp.f32 	%f51, %f47, %f51, %p34;
	selp.b32 	%r106, %r122, %r106, %p34;
$L__BB0_36:
	ld.global.u32 	%r98, [%rd5+4];
	setp.ne.s32 	%p35, %r98, %r2;
	@%p35 bra 	$L__BB0_38;
	add.s32 	%r99, %r122, 1;
	add.s32 	%r100, %r99, %r3;
	mul.wide.u32 	%rd42, %r100, 4;
	add.s64 	%rd43, %rd1, %rd42;
	ld.global.f32 	%f48, [%rd43];
	setp.gt.f32 	%p36, %f48, %f51;
	selp.f32 	%f51, %f48, %f51, %p36;
	selp.b32 	%r106, %r99, %r106, %p36;
$L__BB0_38:
	add.s32 	%r122, %r122, 2;
$L__BB0_39:
	and.b32  	%r101, %r51, 1;
	setp.eq.b32 	%p37, %r101, 1;
	not.pred 	%p38, %p37;
	@%p38 bra 	$L__BB0_42;
	mul.wide.u32 	%rd44, %r122, 4;
	add.s64 	%rd45, %rd2, %rd44;
	ld.global.u32 	%r102, [%rd45];
	setp.ne.s32 	%p39, %r102, %r2;
	@%p39 bra 	$L__BB0_42;
	add.s32 	%r103, %r122, %r3;
	mul.wide.u32 	%rd46, %r103, 4;
	add.s64 	%rd47, %rd1, %rd46;
	ld.global.f32 	%f49, [%rd47];
	setp.gt.f32 	%p40, %f49, %f51;
	selp.b32 	%r106, %r122, %r106, %p40;
$L__BB0_42:
	cvta.to.global.u64 	%rd48, %rd7;
	mul.wide.s32 	%rd49, %r1, 4;
	add.s64 	%rd50, %rd48, %rd49;
	st.global.u32 	[%rd50], %r106;
$L__BB0_43:
	ret;

}


// ===== COMPILED SASS (sm_100) =====

	.target	sm_100

	.elftype	@"ET_EXEC"


//--------------------- .note.nv.tkinfo           --------------------------
	.section	.note.nv.tkinfo,"",@"SHT_NOTE"
	.sectionflags	@"SHF_NOTE_NV_TKINFO"
	.tkinfo
        /*0018*/ 	.word	0x00000002
        /*0030*/ 	.string	""
        /*0030*/ 	.string	"ptxas"
        /*0030*/ 	.string	"Cuda compilation tools, release 13.0, V13.0.88"
        /*0030*/ 	.string	"Build cuda_13.0.r13.0/compiler.36424714_0"
        /*0030*/ 	.string	"-arch sm_100 -m 64 "



//--------------------- .note.nv.cuinfo           --------------------------
	.section	.note.nv.cuinfo,"",@"SHT_NOTE"
	.sectionflags	@"SHF_NOTE_NV_CUINFO"
        /*0018*/ 	.short	0x0002
        /*001a*/ 	.short	0x0064
        /*001c*/ 	.short	0x0082
	.zero		2


//--------------------- .nv.info                  --------------------------
	.section	.nv.info,"",@"SHT_CUDA_INFO"
	.align	4


	//----- nvinfo : EIATTR_REGCOUNT
	.align		4
        /*0000*/ 	.byte	0x04, 0x2f
        /*0002*/ 	.short	(.L_1 - .L_0)
	.align		4
.L_0:
        /*0004*/ 	.word	index@(findmax_ff)
        /*0008*/ 	.word	0x00000020


	//----- nvinfo : EIATTR_FRAME_SIZE
	.align		4
.L_1:
        /*000c*/ 	.byte	0x04, 0x11
        /*000e*/ 	.short	(.L_3 - .L_2)
	.align		4
.L_2:
        /*0010*/ 	.word	index@(findmax_ff)
        /*0014*/ 	.word	0x00000000


	//----- nvinfo : EIATTR_MIN_STACK_SIZE
	.align		4
.L_3:
        /*0018*/ 	.byte	0x04, 0x12
        /*001a*/ 	.short	(.L_5 - .L_4)
	.align		4
.L_4:
        /*001c*/ 	.word	index@(findmax_ff)
        /*0020*/ 	.word	0x00000000
.L_5:


//--------------------- .nv.compat                --------------------------
	.section	.nv.compat,"",@"SHT_CUDA_COMPAT_INFO"
	.align	4
        /*0000*/ 	.byte	0x02, 0x09, 0x00, 0x00, 0x02, 0x02, 0x01, 0x00, 0x02, 0x05, 0x05, 0x00, 0x03, 0x07, 0x01, 0x01
        /*0010*/ 	.byte	0x02, 0x03, 0x00, 0x00, 0x02, 0x06, 0x01, 0x00, 0x04, 0x0b, 0x08, 0x00, 0x09, 0x00, 0x00, 0x00
        /*0020*/ 	.byte	0x00, 0x00, 0x00, 0x00


//--------------------- .nv.info.findmax_ff       --------------------------
	.section	.nv.info.findmax_ff,"",@"SHT_CUDA_INFO"
	.sectionflags	@""
	.align	4


	//----- nvinfo : EIATTR_CUDA_API_VERSION
	.align		4
        /*0000*/ 	.byte	0x04, 0x37
        /*0002*/ 	.short	(.L_7 - .L_6)
.L_6:
        /*0004*/ 	.word	0x00000082


	//----- nvinfo : EIATTR_KPARAM_INFO
	.align		4
.L_7:
        /*0008*/ 	.byte	0x04, 0x17
        /*000a*/ 	.short	(.L_9 - .L_8)
.L_8:
        /*000c*/ 	.word	0x00000000
        /*0010*/ 	.short	0x0005
        /*0012*/ 	.short	0x0028
        /*0014*/ 	.byte	0x00, 0xf5, 0x21, 0x00


	//----- nvinfo : EIATTR_KPARAM_INFO
	.align		4
.L_9:
        /*0018*/ 	.byte	0x04, 0x17
        /*001a*/ 	.short	(.L_11 - .L_10)
.L_10:
        /*001c*/ 	.word	0x00000000
        /*0020*/ 	.short	0x0004
        /*0022*/ 	.short	0x0020
        /*0024*/ 	.byte	0x00, 0xf0, 0x11, 0x00


	//----- nvinfo : EIATTR_KPARAM_INFO
	.align		4
.L_11:
        /*0028*/ 	.byte	0x04, 0x17
        /*002a*/ 	.short	(.L_13 - .L_12)
.L_12:
        /*002c*/ 	.word	0x00000000
        /*0030*/ 	.short	0x0003
        /*0032*/ 	.short	0x0018
        /*0034*/ 	.byte	0x00, 0xf5, 0x21, 0x00


	//----- nvinfo : EIATTR_KPARAM_INFO
	.align		4
.L_13:
        /*0038*/ 	.byte	0x04, 0x17
        /*003a*/ 	.short	(.L_15 - .L_14)
.L_14:
        /*003c*/ 	.word	0x00000000
        /*0040*/ 	.short	0x0002
        /*0042*/ 	.short	0x0010
        /*0044*/ 	.byte	0x00, 0xf0, 0x11, 0x00


	//----- nvinfo : EIATTR_KPARAM_INFO
	.align		4
.L_15:
        /*0048*/ 	.byte	0x04, 0x17
        /*004a*/ 	.short	(.L_17 - .L_16)
.L_16:
        /*004c*/ 	.word	0x00000000
        /*0050*/ 	.short	0x0001
        /*0052*/ 	.short	0x0008
        /*0054*/ 	.byte	0x00, 0xf5, 0x21, 0x00


	//----- nvinfo : EIATTR_KPARAM_INFO
	.align		4
.L_17:
        /*0058*/ 	.byte	0x04, 0x17
        /*005a*/ 	.short	(.L_19 - .L_18)
.L_18:
        /*005c*/ 	.word	0x00000000
        /*0060*/ 	.short	0x0000
        /*0062*/ 	.short	0x0000
        /*0064*/ 	.byte	0x00, 0xf5, 0x21, 0x00


	//----- nvinfo : EIATTR_SPARSE_MMA_MASK
	.align		4
.L_19:
        /*0068*/ 	.byte	0x03, 0x50
        /*006a*/ 	.short	0x0000


	//----- nvinfo : EIATTR_MAXREG_COUNT
	.align		4
        /*006c*/ 	.byte	0x03, 0x1b
        /*006e*/ 	.short	0x00ff


	//----- nvinfo : EIATTR_MERCURY_ISA_VERSION
	.align		4
        /*0070*/ 	.byte	0x03, 0x5f
        /*0072*/ 	.short	0x0101


	//----- nvinfo : EIATTR_VRC_CTA_INIT_COUNT
	.align		4
        /*0074*/ 	.byte	0x02, 0x4a
	.zero		1
	.zero		1


	//----- nvinfo : EIATTR_EXIT_INSTR_OFFSETS
	.align		4
        /*0078*/ 	.byte	0x04, 0x1c
        /*007a*/ 	.short	(.L_21 - .L_20)


	//   ....[0]....
.L_20:
        /*007c*/ 	.word	0x00000070


	//   ....[1]....
        /*0080*/ 	.word	0x00000d30


	//----- nvinfo : EIATTR_CRS_STACK_SIZE
	.align		4
.L_21:
        /*0084*/ 	.byte	0x04, 0x1e
        /*0086*/ 	.short	(.L_23 - .L_22)
.L_22:
        /*0088*/ 	.word	0x00000000


	//----- nvinfo : EIATTR_CBANK_PARAM_SIZE
	.align		4
.L_23:
        /*008c*/ 	.byte	0x03, 0x19
        /*008e*/ 	.short	0x0030


	//----- nvinfo : EIATTR_PARAM_CBANK
	.align		4
        /*0090*/ 	.byte	0x04, 0x0a
        /*0092*/ 	.short	(.L_25 - .L_24)
	.align		4
.L_24:
        /*0094*/ 	.word	index@(.nv.constant0.findmax_ff)
        /*0098*/ 	.short	0x0380
        /*009a*/ 	.short	0x0030


	//----- nvinfo : EIATTR_SW_WAR
	.align		4
.L_25:
        /*009c*/ 	.byte	0x04, 0x36
        /*009e*/ 	.short	(.L_27 - .L_26)
.L_26:
        /*00a0*/ 	.word	0x00000008
.L_27:


//--------------------- .nv.callgraph             --------------------------
	.section	.nv.callgraph,"",@"SHT_CUDA_CALLGRAPH"
	.align	4
	.sectionentsize	8
	.align		4
        /*0000*/ 	.word	0x00000000
	.align		4
        /*0004*/ 	.word	0xffffffff
	.align		4
        /*0008*/ 	.word	0x00000000
	.align		4
        /*000c*/ 	.word	0xfffffffe
	.align		4
        /*0010*/ 	.word	0x00000000
	.align		4
        /*0014*/ 	.word	0xfffffffd
	.align		4
        /*0018*/ 	.word	0x00000000
	.align		4
        /*001c*/ 	.word	0xfffffffc


//--------------------- .text.findmax_ff          --------------------------
	.section	.text.findmax_ff,"ax",@progbits
	.align	128
        .global         findmax_ff
        .type           findmax_ff,@function
        .size           findmax_ff,(.L_x_7 - findmax_ff)
        .other          findmax_ff,@"STO_CUDA_ENTRY STV_DEFAULT"
findmax_ff:
.text.findmax_ff:
[----:B------:R-:W-:Y:S01]  /*0000*/  LDC R1, c[0x0][0x37c] ;  /* 0x0000df00ff017b82 */ /* 0x000fe20000000800 */
[----:B------:R-:W0:Y:S07]  /*0010*/  S2R R3, SR_TID.X ;  /* 0x0000000000037919 */ /* 0x000e2e0000002100 */
[----:B------:R-:W0:Y:S01]  /*0020*/  S2UR UR4, SR_CTAID.X ;  /* 0x00000000000479c3 */ /* 0x000e220000002500 */
[----:B------:R-:W1:Y:S07]  /*0030*/  LDCU UR5, c[0x0][0x390] ;  /* 0x00007200ff0577ac */ /* 0x000e6e0008000800 */
[----:B------:R-:W0:Y:S02]  /*0040*/  LDC R0, c[0x0][0x360] ;  /* 0x0000d800ff007b82 */ /* 0x000e240000000800 */
[----:B0-----:R-:W-:-:S05]  /*0050*/  IMAD R0, R0, UR4, R3 ;  /* 0x0000000400007c24 */ /* 0x001fca000f8e0203 */
[----:B-1----:R-:W-:-:S13]  /*0060*/  ISETP.GE.U32.AND P0, PT, R0, UR5, PT ;  /* 0x0000000500007c0c */ /* 0x002fda000bf06070 */
[----:B------:R-:W-:Y:S05]  /*0070*/  @P0 EXIT ;  /* 0x000000000000094d */ /* 0x000fea0003800000 */
[----:B------:R-:W0:Y:S01]  /*0080*/  LDCU UR4, c[0x0][0x3a0] ;  /* 0x00007400ff0477ac */ /* 0x000e220008000800 */
[----:B------:R-:W-:Y:S01]  /*0090*/  IMAD.MOV.U32 R2, RZ, RZ, RZ ;  /* 0x000000ffff027224 */ /* 0x000fe200078e00ff */
[----:B------:R-:W1:Y:S01]  /*00a0*/  LDCU.64 UR6, c[0x0][0x358] ;  /* 0x00006b00ff0677ac */ /* 0x000e620008000a00 */
[----:B0-----:R-:W-:-:S09]  /*00b0*/  UISETP.NE.AND UP0, UPT, UR4, URZ, UPT ;  /* 0x000000ff0400728c */ /* 0x001fd2000bf05270 */
[----:B-1----:R-:W-:Y:S05]  /*00c0*/  BRA.U !UP0, `(.L_x_0) ;  /* 0x0000000d080c7547 */ /* 0x002fea000b800000 */
[----:B------:R-:W0:Y:S02]  /*00d0*/  LDC.64 R6, c[0x0][0x388] ;  /* 0x0000e200ff067b82 */ /* 0x000e240000000a00 */
[----:B0-----:R-:W-:-:S05]  /*00e0*/  IMAD.WIDE R6, R0, 0x4, R6 ;  /* 0x0000000400067825 */ /* 0x001fca00078e0206 */
[----:B------:R0:W5:Y:S01]  /*00f0*/  LDG.E R3, desc[UR6][R6.64] ;  /* 0x0000000606037981 */ /* 0x000162000c1e1900 */
[----:B------:R-:W-:Y:S01]  /*0100*/  UISETP.GE.U32.AND UP0, UPT, UR4, 0x8, UPT ;  /* 0x000000080400788c */ /* 0x000fe2000bf06070 */
[----:B------:R-:W-:Y:S01]  /*0110*/  CS2R R4, SRZ ;  /* 0x0000000000047805 */ /* 0x000fe2000001ff00 */
[----:B------:R-:W-:Y:S01]  /*0120*/  ULOP3.LUT UR5, UR4, 0x7, URZ, 0xc0, !UPT ;  /* 0x0000000704057892 */ /* 0x000fe2000f8ec0ff */
[----:B------:R-:W-:-:S03]  /*0130*/  IMAD.MOV.U32 R2, RZ, RZ, RZ ;  /* 0x000000ffff027224 */ /* 0x000fc600078e00ff */
[----:B------:R-:W-:-:S03]  /*0140*/  UISETP.NE.AND UP1, UPT, UR5, URZ, UPT ;  /* 0x000000ff0500728c */ /* 0x000fc6000bf25270 */
[----:B0-----:R-:W-:Y:S08]  /*0150*/  BRA.U !UP0, `(.L_x_1) ;  /* 0x0000000508847547 */ /* 0x001ff0000b800000 */
[----:B------:R-:W0:Y:S01]  /*0160*/  LDC.64 R14, c[0x0][0x398] ;  /* 0x0000e600ff0e7b82 */ /* 0x000e220000000a00 */
[----:B------:R-:W-:Y:S01]  /*0170*/  ULOP3.LUT UR4, UR4, 0xfffffff8, URZ, 0xc0, !UPT ;  /* 0xfffffff804047892 */ /* 0x000fe2000f8ec0ff */
[----:B------:R-:W-:Y:S02]  /*0180*/  IMAD.MOV.U32 R4, RZ, RZ, RZ ;  /* 0x000000ffff047224 */ /* 0x000fe400078e00ff */
[----:B------:R-:W-:Y:S02]  /*0190*/  IMAD.MOV.U32 R11, RZ, RZ, RZ ;  /* 0x000000ffff0b7224 */ /* 0x000fe400078e00ff */
[----:B------:R-:W-:Y:S02]  /*01a0*/  IMAD.MOV.U32 R2, RZ, RZ, RZ ;  /* 0x000000ffff027224 */ /* 0x000fe400078e00ff */
[----:B------:R-:W-:-:S07]  /*01b0*/  IMAD.U32 R5, RZ, RZ, UR4 ;  /* 0x00000004ff057e24 */ /* 0x000fce000f8e00ff */
.L_x_2:
[----:B0-----:R-:W-:-:S05]  /*01c0*/  IMAD.WIDE.U32 R6, R11, 0x4, R14 ;  /* 0x000000040b067825 */ /* 0x001fca00078e000e */
[----:B------:R-:W2:Y:S04]  /*01d0*/  LDG.E R8, desc[UR6][R6.64] ;  /* 0x0000000606087981 */ /* 0x000ea8000c1e1900 */
[----:B------:R-:W3:Y:S04]  /*01e0*/  LDG.E R10, desc[UR6][R6.64+0x4] ;  /* 0x00000406060a7981 */ /* 0x000ee8000c1e1900 */
[----:B------:R-:W4:Y:S04]  /*01f0*/  LDG.E R16, desc[UR6][R6.64+0x8] ;  /* 0x0000080606107981 */ /* 0x000f28000c1e1900 */
[----:B------:R-:W4:Y:S04]  /*0200*/  LDG.E R18, desc[UR6][R6.64+0xc] ;  /* 0x00000c0606127981 */ /* 0x000f28000c1e1900 */
[----:B------:R-:W4:Y:S04]  /*0210*/  LDG.E R20, desc[UR6][R6.64+0x10] ;  /* 0x0000100606147981 */ /* 0x000f28000c1e1900 */
[----:B------:R-:W4:Y:S04]  /*0220*/  LDG.E R26, desc[UR6][R6.64+0x14] ;  /* 0x00001406061a7981 */ /* 0x000f28000c1e1900 */
[----:B------:R-:W4:Y:S01]  /*0230*/  LDG.E R28, desc[UR6][R6.64+0x18] ;  /* 0x00001806061c7981 */ /* 0x000f22000c1e1900 */
[----:B--2--5:R-:W-:-:S02]  /*0240*/  ISETP.NE.AND P6, PT, R8, R3, PT ;  /* 0x000000030800720c */ /* 0x024fc40003fc5270 */
[----:B---3--:R-:W-:Y:S02]  /*0250*/  ISETP.NE.AND P4, PT, R10, R3, PT ;  /* 0x000000030a00720c */ /* 0x008fe40003f85270 */
[----:B------:R-:W2:Y:S09]  /*0260*/  LDG.E R10, desc[UR6][R6.64+0x1c] ;  /* 0x00001c06060a7981 */ /* 0x000eb2000c1e1900 */
[----:B------:R-:W0:Y:S08]  /*0270*/  @!P6 LDC R23, c[0x0][0x3a0] ;  /* 0x0000e800ff17eb82 */ /* 0x000e300000000800 */
[----:B------:R-:W1:Y:S08]  /*0280*/  @!P6 LDC.64 R12, c[0x0][0x380] ;  /* 0x0000e000ff0ceb82 */ /* 0x000e700000000a00 */
[----:B------:R-:W3:Y:S08]  /*0290*/  @!P4 LDC R19, c[0x0][0x3a0] ;  /* 0x0000e800ff13cb82 */ /* 0x000ef00000000800 */
[----:B------:R-:W4:Y:S01]  /*02a0*/  @!P4 LDC.64 R8, c[0x0][0x380] ;  /* 0x0000e000ff08cb82 */ /* 0x000f220000000a00 */
[----:B0-----:R-:W-:-:S04]  /*02b0*/  @!P6 IMAD R23, R0, R23, R11 ;  /* 0x000000170017e224 */ /* 0x001fc800078e020b */
[----:B-1----:R-:W-:-:S04]  /*02c0*/  @!P6 IMAD.WIDE.U32 R22, R23, 0x4, R12 ;  /* 0x000000041716e825 */ /* 0x002fc800078e000c */
[----:B------:R-:W-:Y:S01]  /*02d0*/  @!P4 VIADD R13, R11, 0x1 ;  /* 0x000000010b0dc836 */ /* 0x000fe20000000000 */
[----:B------:R0:W2:Y:S03]  /*02e0*/  @!P6 LDG.E R17, desc[UR6][R22.64] ;  /* 0x000000061611e981 */ /* 0x0000a6000c1e1900 */
[----:B---3--:R-:W-:-:S04]  /*02f0*/  @!P4 IMAD R19, R0, R19, R13 ;  /* 0x000000130013c224 */ /* 0x008fc800078e020d */
[----:B----4-:R-:W-:-:S06]  /*0300*/  @!P4 IMAD.WIDE.U32 R8, R19, 0x4, R8 ;  /* 0x000000041308c825 */ /* 0x010fcc00078e0008 */
[----:B------:R1:W3:Y:S01]  /*0310*/  @!P4 LDG.E R9, desc[UR6][R8.64] ;  /* 0x000000060809c981 */ /* 0x0002e2000c1e1900 */
[-C--:B------:R-:W-:Y:S02]  /*0320*/  ISETP.NE.AND P5, PT, R16, R3.reuse, PT ;  /* 0x000000031000720c */ /* 0x080fe40003fa5270 */
[-C--:B------:R-:W-:Y:S02]  /*0330*/  ISETP.NE.AND P3, PT, R18, R3.reuse, PT ;  /* 0x000000031200720c */ /* 0x080fe40003f65270 */
[----:B------:R-:W-:-:S09]  /*0340*/  ISETP.NE.AND P0, PT, R20, R3, PT ;  /* 0x000000031400720c */ /* 0x000fd20003f05270 */
[----:B------:R-:W4:Y:S01]  /*0350*/  @!P5 LDC R16, c[0x0][0x3a0] ;  /* 0x0000e800ff10db82 */ /* 0x000f220000000800 */
[----:B------:R-:W-:-:S07]  /*0360*/  ISETP.NE.AND P2, PT, R26, R3, PT ;  /* 0x000000031a00720c */ /* 0x000fce0003f45270 */
[----:B------:R-:W3:Y:S08]  /*0370*/  @!P5 LDC.64 R24, c[0x0][0x380] ;  /* 0x0000e000ff18db82 */ /* 0x000ef00000000a00 */
[----:B------:R-:W3:Y:S08]  /*0380*/  @!P3 LDC R12, c[0x0][0x3a0] ;  /* 0x0000e800ff0cbb82 */ /* 0x000ef00000000800 */
[----:B0-----:R-:W0:Y:S01]  /*0390*/  @!P3 LDC.64 R22, c[0x0][0x380] ;  /* 0x0000e000ff16bb82 */ /* 0x001e220000000a00 */
[----:B------:R-:W-:-:S07]  /*03a0*/  @!P5 VIADD R7, R11, 0x2 ;  /* 0x000000020b07d836 */ /* 0x000fce0000000000 */
[----:B------:R-:W0:Y:S01]  /*03b0*/  @!P0 LDC R6, c[0x0][0x3a0] ;  /* 0x0000e800ff068b82 */ /* 0x000e220000000800 */
[----:B------:R-:W-:-:S07]  /*03c0*/  @!P3 VIADD R29, R11, 0x3 ;  /* 0x000000030b1db836 */ /* 0x000fce0000000000 */
[----:B------:R-:W0:Y:S08]  /*03d0*/  @!P0 LDC.64 R20, c[0x0][0x380] ;  /* 0x0000e000ff148b82 */ /* 0x000e300000000a00 */
[----:B-1----:R-:W1:Y:S08]  /*03e0*/  @!P2 LDC R8, c[0x0][0x3a0] ;  /* 0x0000e800ff08ab82 */ /* 0x002e700000000800 */
[----:B------:R-:W1:Y:S01]  /*03f0*/  @!P2 LDC.64 R18, c[0x0][0x380] ;  /* 0x0000e000ff12ab82 */ /* 0x000e620000000a00 */
[----:B--2---:R-:W-:-:S04]  /*0400*/  @!P6 FSETP.GT.AND P1, PT, R17, R4, PT ;  /* 0x000000041100e20b */ /* 0x004fc80003f24000 */
[----:B------:R-:W-:Y:S02]  /*0410*/  @!P6 FSEL R4, R17, R4, P1 ;  /* 0x000000041104e208 */ /* 0x000fe40000800000 */
[----:B------:R-:W-:Y:S02]  /*0420*/  @!P6 SEL R2, R11, R2, P1 ;  /* 0x000000020b02e207 */ /* 0x000fe40000800000 */
[----:B------:R-:W-:Y:S01]  /*0430*/  ISETP.NE.AND P1, PT, R28, R3, PT ;  /* 0x000000031c00720c */ /* 0x000fe20003f25270 */
[----:B----4-:R-:W-:Y:S01]  /*0440*/  @!P5 IMAD R17, R0, R16, R7 ;  /* 0x000000100011d224 */ /* 0x010fe200078e0207 */
[----:B---3--:R-:W-:-:S03]  /*0450*/  @!P4 FSETP.GT.AND P6, PT, R9, R4, PT ;  /* 0x000000040900c20b */ /* 0x008fc60003fc4000 */
[----:B------:R-:W-:Y:S01]  /*0460*/  @!P5 IMAD.WIDE.U32 R24, R17, 0x4, R24 ;  /* 0x000000041118d825 */ /* 0x000fe200078e0018 */
[----:B------:R-:W-:-:S07]  /*0470*/  @!P4 FSEL R4, R9, R4, P6 ;  /* 0x000000040904c208 */ /* 0x000fce0003000000 */
[----:B------:R-:W2:Y:S01]  /*0480*/  @!P1 LDC R27, c[0x0][0x3a0] ;  /* 0x0000e800ff1b9b82 */ /* 0x000ea20000000800 */
[----:B------:R-:W-:Y:S01]  /*0490*/  @!P4 SEL R2, R13, R2, P6 ;  /* 0x000000020d02c207 */ /* 0x000fe20003000000 */
[----:B------:R-:W-:Y:S01]  /*04a0*/  @!P3 IMAD R17, R0, R12, R29 ;  /* 0x0000000c0011b224 */ /* 0x000fe200078e021d */
[----:B------:R-:W-:Y:S01]  /*04b0*/  ISETP.NE.AND P4, PT, R10, R3, PT ;  /* 0x000000030a00720c */ /* 0x000fe20003f85270 */
[----:B------:R3:W4:Y:S01]  /*04c0*/  @!P5 LDG.E R9, desc[UR6][R24.64] ;  /* 0x000000061809d981 */ /* 0x000722000c1e1900 */
[----:B------:R-:W-:Y:S02]  /*04d0*/  @!P0 VIADD R13, R11, 0x4 ;  /* 0x000000040b0d8836 */ /* 0x000fe40000000000 */
[----:B0-----:R-:W-:Y:S02]  /*04e0*/  @!P3 IMAD.WIDE.U32 R22, R17, 0x4, R22 ;  /* 0x000000041116b825 */ /* 0x001fe400078e0016 */
[----:B------:R-:W0:Y:S02]  /*04f0*/  @!P1 LDC.64 R16, c[0x0][0x380] ;  /* 0x0000e000ff109b82 */ /* 0x000e240000000a00 */
[----:B------:R-:W-:-:S02]  /*0500*/  @!P0 IMAD R10, R0, R6, R13 ;  /* 0x00000006000a8224 */ /* 0x000fc400078e020d */
[----:B------:R-:W4:Y:S04]  /*0510*/  @!P3 LDG.E R23, desc[UR6][R22.64] ;  /* 0x000000061617b981 */ /* 0x000f28000c1e1900 */
[----:B------:R-:W0:Y:S01]  /*0520*/  @!P4 LDC R6, c[0x0][0x3a0] ;  /* 0x0000e800ff06cb82 */ /* 0x000e220000000800 */
[----:B------:R-:W-:-:S04]  /*0530*/  @!P0 IMAD.WIDE.U32 R20, R10, 0x4, R20 ;  /* 0x000000040a148825 */ /* 0x000fc800078e0014 */
[C---:B------:R-:W-:Y:S02]  /*0540*/  @!P2 VIADD R10, R11.reuse, 0x5 ;  /* 0x000000050b0aa836 */ /* 0x040fe40000000000 */
[----:B------:R-:W4:Y:S01]  /*0550*/  @!P0 LDG.E R21, desc[UR6][R20.64] ;  /* 0x0000000614158981 */ /* 0x000f22000c1e1900 */
[----:B---3--:R-:W3:Y:S01]  /*0560*/  @!P4 LDC.64 R24, c[0x0][0x380] ;  /* 0x0000e000ff18cb82 */ /* 0x008ee20000000a00 */
[----:B-1----:R-:W-:Y:S02]  /*0570*/  @!P2 IMAD R12, R0, R8, R10 ;  /* 0x00000008000ca224 */ /* 0x002fe400078e020a */
[----:B------:R-:W-:Y:S02]  /*0580*/  @!P1 VIADD R8, R11, 0x6 ;  /* 0x000000060b089836 */ /* 0x000fe40000000000 */
[----:B------:R-:W-:-:S04]  /*0590*/  @!P2 IMAD.WIDE.U32 R18, R12, 0x4, R18 ;  /* 0x000000040c12a825 */ /* 0x000fc800078e0012 */
[----:B--2---:R-:W-:Y:S02]  /*05a0*/  @!P1 IMAD R12, R0, R27, R8 ;  /* 0x0000001b000c9224 */ /* 0x004fe400078e0208 */
[----:B------:R-:W2:Y:S01]  /*05b0*/  @!P2 LDG.E R19, desc[UR6][R18.64] ;  /* 0x000000061213a981 */ /* 0x000ea2000c1e1900 */
[----:B------:R-:W-:Y:S02]  /*05c0*/  @!P4 VIADD R27, R11, 0x7 ;  /* 0x000000070b1bc836 */ /* 0x000fe40000000000 */
[----:B0-----:R-:W-:-:S04]  /*05d0*/  @!P1 IMAD.WIDE.U32 R16, R12, 0x4, R16 ;  /* 0x000000040c109825 */ /* 0x001fc800078e0010 */
[----:B------:R-:W-:Y:S02]  /*05e0*/  @!P4 IMAD R6, R0, R6, R27 ;  /* 0x000000060006c224 */ /* 0x000fe400078e021b */
[----:B------:R-:W2:Y:S02]  /*05f0*/  @!P1 LDG.E R17, desc[UR6][R16.64] ;  /* 0x0000000610119981 */ /* 0x000ea4000c1e1900 */
[----:B---3--:R-:W-:-:S06]  /*0600*/  @!P4 IMAD.WIDE.U32 R24, R6, 0x4, R24 ;  /* 0x000000040618c825 */ /* 0x008fcc00078e0018 */
[----:B------:R-:W3:Y:S01]  /*0610*/  @!P4 LDG.E R25, desc[UR6][R24.64] ;  /* 0x000000061819c981 */ /* 0x000ee2000c1e1900 */
[----:B------:R-:W-:Y:S01]  /*0620*/  VIADD R11, R11, 0x8 ;  /* 0x000000080b0b7836 */ /* 0x000fe20000000000 */
[----:B----4-:R-:W-:-:S04]  /*0630*/  @!P5 FSETP.GT.AND P6, PT, R9, R4, PT ;  /* 0x000000040900d20b */ /* 0x010fc80003fc4000 */
[----:B------:R-:W-:Y:S02]  /*0640*/  @!P5 FSEL R4, R9, R4, P6 ;  /* 0x000000040904d208 */ /* 0x000fe40003000000 */
[----:B------:R-:W-:Y:S02]  /*0650*/  @!P5 SEL R2, R7, R2, P6 ;  /* 0x000000020702d207 */ /* 0x000fe40003000000 */
[----:B------:R-:W-:-:S04]  /*0660*/  @!P3 FSETP.GT.AND P6, PT, R23, R4, PT ;  /* 0x000000041700b20b */ /* 0x000fc80003fc4000 */
[----:B------:R-:W-:Y:S02]  /*0670*/  @!P3 FSEL R4, R23, R4, P6 ;  /* 0x000000041704b208 */ /* 0x000fe40003000000 */
[----:B------:R-:W-:Y:S02]  /*0680*/  @!P3 SEL R2, R29, R2, P6 ;  /* 0x000000021d02b207 */ /* 0x000fe40003000000 */
[----:B------:R-:W-:-:S04]  /*0690*/  @!P0 FSETP.GT.AND P5, PT, R21, R4, PT ;  /* 0x000000041500820b */ /* 0x000fc80003fa4000 */
[----:B------:R-:W-:Y:S02]  /*06a0*/  @!P0 FSEL R4, R21, R4, P5 ;  /* 0x0000000415048208 */ /* 0x000fe40002800000 */
[----:B------:R-:W-:Y:S02]  /*06b0*/  @!P0 SEL R2, R13, R2, P5 ;  /* 0x000000020d028207 */ /* 0x000fe40002800000 */
[----:B--2---:R-:W-:-:S04]  /*06c0*/  @!P2 FSETP.GT.AND P6, PT, R19, R4, PT ;  /* 0x000000041300a20b */ /* 0x004fc80003fc4000 */
[----:B------:R-:W-:Y:S02]  /*06d0*/  @!P2 FSEL R4, R19, R4, P6 ;  /* 0x000000041304a208 */ /* 0x000fe40003000000 */
[----:B------:R-:W-:Y:S02]  /*06e0*/  @!P2 SEL R2, R10, R2, P6 ;  /* 0x000000020a02a207 */ /* 0x000fe40003000000 */
[----:B------:R-:W-:Y:S02]  /*06f0*/  ISETP.NE.AND P2, PT, R11, R5, PT ;  /* 0x000000050b00720c */ /* 0x000fe40003f45270 */
[----:B------:R-:W-:-:S04]  /*0700*/  @!P1 FSETP.GT.AND P3, PT, R17, R4, PT ;  /* 0x000000041100920b */ /* 0x000fc80003f64000 */
[----:B------:R-:W-:Y:S02]  /*0710*/  @!P1 FSEL R4, R17, R4, P3 ;  /* 0x0000000411049208 */ /* 0x000fe40001800000 */
[----:B------:R-:W-:Y:S02]  /*0720*/  @!P1 SEL R2, R8, R2, P3 ;  /* 0x0000000208029207 */ /* 0x000fe40001800000 */
[----:B---3--:R-:W-:-:S04]  /*0730*/  @!P4 FSETP.GT.AND P0, PT, R25, R4, PT ;  /* 0x000000041900c20b */ /* 0x008fc80003f04000 */
[----:B------:R-:W-:Y:S02]  /*0740*/  @!P4 FSEL R4, R25, R4, P0 ;  /* 0x000000041904c208 */ /* 0x000fe40000000000 */
[----:B------:R-:W-:Y:S01]  /*0750*/  @!P4 SEL R2, R27, R2, P0 ;  /* 0x000000021b02c207 */ /* 0x000fe20000000000 */
[----:B------:R-:W-:Y:S06]  /*0760*/  @P2 BRA `(.L_x_2) ;  /* 0xfffffff800942947 */ /* 0x000fec000383ffff */
.L_x_1:
[----:B------:R-:W-:Y:S05]  /*0770*/  BRA.U !UP1, `(.L_x_0) ;  /* 0x0000000509607547 */ /* 0x000fea000b800000 */
[----:B------:R-:W0:Y:S01]  /*0780*/  LDCU UR8, c[0x0][0x3a0] ;  /* 0x00007400ff0877ac */ /* 0x000e220008000800 */
[----:B------:R-:W-:Y:S02]  /*0790*/  UISETP.GE.U32.AND UP0, UPT, UR5, 0x4, UPT ;  /* 0x000000040500788c */ /* 0x000fe4000bf06070 */
[----:B0-----:R-:W-:-:S04]  /*07a0*/  ULOP3.LUT UR4, UR8, 0x3, URZ, 0xc0, !UPT ;  /* 0x0000000308047892 */ /* 0x001fc8000f8ec0ff */
[----:B------:R-:W-:-:S03]  /*07b0*/  UISETP.NE.AND UP1, UPT, UR4, URZ, UPT ;  /* 0x000000ff0400728c */ /* 0x000fc6000bf25270 */
[----:B------:R-:W-:Y:S08]  /*07c0*/  BRA.U !UP0, `(.L_x_3) ;  /* 0x0000000108a87547 */ /* 0x000ff0000b800000 */
[----:B------:R-:W0:Y:S02]  /*07d0*/  LDC.64 R8, c[0x0][0x398] ;  /* 0x0000e600ff087b82 */ /* 0x000e240000000a00 */
[----:B0-----:R-:W-:-:S05]  /*07e0*/  IMAD.WIDE.U32 R8, R5, 0x4, R8 ;  /* 0x0000000405087825 */ /* 0x001fca00078e0008 */
[----:B------:R-:W2:Y:S04]  /*07f0*/  LDG.E R6, desc[UR6][R8.64] ;  /* 0x0000000608067981 */ /* 0x000ea8000c1e1900 */
[----:B------:R-:W3:Y:S04]  /*0800*/  LDG.E R10, desc[UR6][R8.64+0x4] ;  /* 0x00000406080a7981 */ /* 0x000ee8000c1e1900 */
[----:B------:R-:W4:Y:S04]  /*0810*/  LDG.E R14, desc[UR6][R8.64+0x8] ;  /* 0x00000806080e7981 */ /* 0x000f28000c1e1900 */
[----:B------:R-:W4:Y:S01]  /*0820*/  LDG.E R16, desc[UR6][R8.64+0xc] ;  /* 0x00000c0608107981 */ /* 0x000f22000c1e1900 */
[----:B--2--5:R-:W-:-:S02]  /*0830*/  ISETP.NE.AND P5, PT, R6, R3, PT ;  /* 0x000000030600720c */ /* 0x024fc40003fa5270 */
[-C--:B---3--:R-:W-:Y:S02]  /*0840*/  ISETP.NE.AND P6, PT, R10, R3.reuse, PT ;  /* 0x000000030a00720c */ /* 0x088fe40003fc5270 */
[-C--:B----4-:R-:W-:Y:S02]  /*0850*/  ISETP.NE.AND P0, PT, R14, R3.reuse, PT ;  /* 0x000000030e00720c */ /* 0x090fe40003f05270 */
[----:B------:R-:W-:-:S07]  /*0860*/  ISETP.NE.AND P1, PT, R16, R3, PT ;  /* 0x000000031000720c */ /* 0x000fce0003f25270 */
[----:B------:R-:W0:Y:S01]  /*0870*/  @!P5 LDC.64 R12, c[0x0][0x380] ;  /* 0x0000e000ff0cdb82 */ /* 0x000e220000000a00 */
[----:B------:R-:W-:-:S07]  /*0880*/  @!P5 IMAD R15, R0, UR8, R5 ;  /* 0x00000008000fdc24 */ /* 0x000fce000f8e0205 */
[----:B------:R-:W1:Y:S08]  /*0890*/  @!P6 LDC.64 R10, c[0x0][0x380] ;  /* 0x0000e000ff0aeb82 */ /* 0x000e700000000a00 */
[----:B------:R-:W2:Y:S01]  /*08a0*/  @!P0 LDC.64 R6, c[0x0][0x380] ;  /* 0x0000e000ff068b82 */ /* 0x000ea20000000a00 */
[----:B0-----:R-:W-:-:S07]  /*08b0*/  @!P5 IMAD.WIDE.U32 R12, R15, 0x4, R12 ;  /* 0x000000040f0cd825 */ /* 0x001fce00078e000c */
[----:B------:R-:W0:Y:S01]  /*08c0*/  @!P1 LDC.64 R8, c[0x0][0x380] ;  /* 0x0000e000ff089b82 */ /* 0x000e220000000a00 */
[C---:B------:R-:W-:Y:S01]  /*08d0*/  @!P6 VIADD R15, R5.reuse, 0x1 ;  /* 0x00000001050fe836 */ /* 0x040fe20000000000 */
[----:B------:R-:W3:Y:S03]  /*08e0*/  @!P5 LDG.E R13, desc[UR6][R12.64] ;  /* 0x000000060c0dd981 */ /* 0x000ee6000c1e1900 */
[----:B------:R-:W-:Y:S02]  /*08f0*/  @!P6 IMAD R17, R0, UR8, R15 ;  /* 0x000000080011ec24 */ /* 0x000fe4000f8e020f */
[----:B------:R-:W-:Y:S02]  /*0900*/  @!P0 VIADD R19, R5, 0x2 ;  /* 0x0000000205138836 */ /* 0x000fe40000000000 */
[----:B-1----:R-:W-:-:S04]  /*0910*/  @!P6 IMAD.WIDE.U32 R10, R17, 0x4, R10 ;  /* 0x00000004110ae825 */ /* 0x002fc800078e000a */
[----:B------:R-:W-:Y:S02]  /*0920*/  @!P0 IMAD R17, R0, UR8, R19 ;  /* 0x0000000800118c24 */ /* 0x000fe4000f8e0213 */
[----:B------:R-:W4:Y:S01]  /*0930*/  @!P6 LDG.E R11, desc[UR6][R10.64] ;  /* 0x000000060a0be981 */ /* 0x000f22000c1e1900 */
[----:B------:R-:W-:Y:S02]  /*0940*/  @!P1 VIADD R21, R5, 0x3 ;  /* 0x0000000305159836 */ /* 0x000fe40000000000 */
[----:B--2---:R-:W-:-:S04]  /*0950*/  @!P0 IMAD.WIDE.U32 R6, R17, 0x4, R6 ;  /* 0x0000000411068825 */ /* 0x004fc800078e0006 */
[----:B------:R-:W-:Y:S02]  /*0960*/  @!P1 IMAD R17, R0, UR8, R21 ;  /* 0x0000000800119c24 */ /* 0x000fe4000f8e0215 */
[----:B------:R-:W2:Y:S02]  /*0970*/  @!P0 LDG.E R7, desc[UR6][R6.64] ;  /* 0x0000000606078981 */ /* 0x000ea4000c1e1900 */
[----:B0-----:R-:W-:-:S06]  /*0980*/  @!P1 IMAD.WIDE.U32 R8, R17, 0x4, R8 ;  /* 0x0000000411089825 */ /* 0x001fcc00078e0008 */
[----:B------:R-:W2:Y:S01]  /*0990*/  @!P1 LDG.E R9, desc[UR6][R8.64] ;  /* 0x0000000608099981 */ /* 0x000ea2000c1e1900 */
[----:B---3--:R-:W-:-:S04]  /*09a0*/  @!P5 FSETP.GT.AND P3, PT, R13, R4, PT ;  /* 0x000000040d00d20b */ /* 0x008fc80003f64000 */
[----:B------:R-:W-:-:S04]  /*09b0*/  @!P5 FSEL R4, R13, R4, P3 ;  /* 0x000000040d04d208 */ /* 0x000fc80001800000 */
[----:B----4-:R-:W-:-:S04]  /*09c0*/  @!P6 FSETP.GT.AND P4, PT, R11, R4, PT ;  /* 0x000000040b00e20b */ /* 0x010fc80003f84000 */
[----:B------:R-:W-:Y:S02]  /*09d0*/  @!P6 FSEL R4, R11, R4, P4 ;  /* 0x000000040b04e208 */ /* 0x000fe40002000000 */
[----:B------:R-:W-:Y:S02]  /*09e0*/  @!P5 SEL R2, R5, R2, P3 ;  /* 0x000000020502d207 */ /* 0x000fe40001800000 */
[----:B--2---:R-:W-:Y:S02]  /*09f0*/  @!P0 FSETP.GT.AND P2, PT, R7, R4, PT ;  /* 0x000000040700820b */ /* 0x004fe40003f44000 */
[----:B------:R-:W-:Y:S02]  /*0a00*/  @!P6 SEL R2, R15, R2, P4 ;  /* 0x000000020f02e207 */ /* 0x000fe40002000000 */
[----:B------:R-:W-:Y:S02]  /*0a10*/  @!P0 FSEL R4, R7, R4, P2 ;  /* 0x0000000407048208 */ /* 0x000fe40001000000 */
[----:B------:R-:W-:-:S02]  /*0a20*/  @!P0 SEL R2, R19, R2, P2 ;  /* 0x0000000213028207 */ /* 0x000fc40001000000 */
[----:B------:R-:W-:Y:S01]  /*0a30*/  @!P1 FSETP.GT.AND P3, PT, R9, R4, PT ;  /* 0x000000040900920b */ /* 0x000fe20003f64000 */
[----:B------:R-:W-:-:S03]  /*0a40*/  VIADD R5, R5, 0x4 ;  /* 0x0000000405057836 */ /* 0x000fc60000000000 */
[----:B------:R-:W-:Y:S02]  /*0a50*/  @!P1 FSEL R4, R9, R4, P3 ;  /* 0x0000000409049208 */ /* 0x000fe40001800000 */
[----:B------:R-:W-:-:S07]  /*0a60*/  @!P1 SEL R2, R21, R2, P3 ;  /* 0x0000000215029207 */ /* 0x000fce0001800000 */
.L_x_3:
[----:B------:R-:W-:Y:S05]  /*0a70*/  BRA.U !UP1, `(.L_x_0) ;  /* 0x0000000109a07547 */ /* 0x000fea000b800000 */
[----:B------:R-:W-:Y:S02]  /*0a80*/  UISETP.NE.AND UP0, UPT, UR4, 0x1, UPT ;  /* 0x000000010400788c */ /* 0x000fe4000bf05270 */
[----:B------:R-:W-:-:S04]  /*0a90*/  ULOP3.LUT UR5, UR8, 0x1, URZ, 0xc0, !UPT ;  /* 0x0000000108057892 */ /* 0x000fc8000f8ec0ff */
[----:B------:R-:W-:-:S03]  /*0aa0*/  UISETP.NE.U32.AND UP1, UPT, UR5, 0x1, UPT ;  /* 0x000000010500788c */ /* 0x000fc6000bf25070 */
[----:B------:R-:W-:Y:S08]  /*0ab0*/  BRA.U !UP0, `(.L_x_4) ;  /* 0x0000000108587547 */ /* 0x000ff0000b800000 */
[----:B------:R-:W0:Y:S02]  /*0ac0*/  LDC.64 R6, c[0x0][0x398] ;  /* 0x0000e600ff067b82 */ /* 0x000e240000000a00 */
[----:B0-----:R-:W-:-:S05]  /*0ad0*/  IMAD.WIDE.U32 R6, R5, 0x4, R6 ;  /* 0x0000000405067825 */ /* 0x001fca00078e0006 */
[----:B------:R-:W2:Y:S04]  /*0ae0*/  LDG.E R8, desc[UR6][R6.64] ;  /* 0x0000000606087981 */ /* 0x000ea8000c1e1900 */
[----:B------:R-:W3:Y:S01]  /*0af0*/  LDG.E R10, desc[UR6][R6.64+0x4] ;  /* 0x00000406060a7981 */ /* 0x000ee2000c1e1900 */
[-C--:B--2--5:R-:W-:Y:S02]  /*0b00*/  ISETP.NE.AND P0, PT, R8, R3.reuse, PT ;  /* 0x000000030800720c */ /* 0x0a4fe40003f05270 */
[----:B---3--:R-:W-:-:S11]  /*0b10*/  ISETP.NE.AND P1, PT, R10, R3, PT ;  /* 0x000000030a00720c */ /* 0x008fd60003f25270 */
[----:B------:R-:W0:Y:S01]  /*0b20*/  @!P0 LDC.64 R8, c[0x0][0x380] ;  /* 0x0000e000ff088b82 */ /* 0x000e220000000a00 */
[----:B------:R-:W-:Y:S02]  /*0b30*/  @!P0 IMAD R13, R0, UR8, R5 ;  /* 0x00000008000d8c24 */ /* 0x000fe4000f8e0205 */
[----:B------:R-:W-:-:S05]  /*0b40*/  @!P1 VIADD R15, R5, 0x1 ;  /* 0x00000001050f9836 */ /* 0x000fca0000000000 */
[----:B------:R-:W1:Y:S01]  /*0b50*/  @!P1 LDC.64 R10, c[0x0][0x380] ;  /* 0x0000e000ff0a9b82 */ /* 0x000e620000000a00 */
[----:B0-----:R-:W-:-:S04]  /*0b60*/  @!P0 IMAD.WIDE.U32 R8, R13, 0x4, R8 ;  /* 0x000000040d088825 */ /* 0x001fc800078e0008 */
[----:B------:R-:W-:Y:S02]  /*0b70*/  @!P1 IMAD R13, R0, UR8, R15 ;  /* 0x00000008000d9c24 */ /* 0x000fe4000f8e020f */
[----:B------:R-:W2:Y:S02]  /*0b80*/  @!P0 LDG.E R9, desc[UR6][R8.64] ;  /* 0x0000000608098981 */ /* 0x000ea4000c1e1900 */
[----:B-1----:R-:W-:-:S06]  /*0b90*/  @!P1 IMAD.WIDE.U32 R10, R13, 0x4, R10 ;  /* 0x000000040d0a9825 */ /* 0x002fcc00078e000a */
[----:B------:R-:W3:Y:S01]  /*0ba0*/  @!P1 LDG.E R11, desc[UR6][R10.64] ;  /* 0x000000060a0b9981 */ /* 0x000ee2000c1e1900 */
[----:B--2---:R-:W-:-:S04]  /*0bb0*/  @!P0 FSETP.GT.AND P2, PT, R9, R4, PT ;  /* 0x000000040900820b */ /* 0x004fc80003f44000 */
[----:B------:R-:W-:Y:S02]  /*0bc0*/  @!P0 FSEL R4, R9, R4, P2 ;  /* 0x0000000409048208 */ /* 0x000fe40001000000 */
[C---:B------:R-:W-:Y:S01]  /*0bd0*/  @!P0 SEL R2, R5.reuse, R2, P2 ;  /* 0x0000000205028207 */ /* 0x040fe20001000000 */
[----:B------:R-:W-:Y:S01]  /*0be0*/  VIADD R5, R5, 0x2 ;  /* 0x0000000205057836 */ /* 0x000fe20000000000 */
[----:B---3--:R-:W-:-:S04]  /*0bf0*/  @!P1 FSETP.GT.AND P3, PT, R11, R4, PT ;  /* 0x000000040b00920b */ /* 0x008fc80003f64000 */
[----:B------:R-:W-:Y:S02]  /*0c00*/  @!P1 FSEL R4, R11, R4, P3 ;  /* 0x000000040b049208 */ /* 0x000fe40001800000 */
[----:B------:R-:W-:-:S07]  /*0c10*/  @!P1 SEL R2, R15, R2, P3 ;  /* 0x000000020f029207 */ /* 0x000fce0001800000 */
.L_x_4:
[----:B------:R-:W-:Y:S05]  /*0c20*/  BRA.U UP1, `(.L_x_0) ;  /* 0x0000000101347547 */ /* 0x000fea000b800000 */
[----:B------:R-:W0:Y:S02]  /*0c30*/  LDC.64 R6, c[0x0][0x398] ;  /* 0x0000e600ff067b82 */ /* 0x000e240000000a00 */
[----:B0-----:R-:W-:-:S06]  /*0c40*/  IMAD.WIDE.U32 R6, R5, 0x4, R6 ;  /* 0x0000000405067825 */ /* 0x001fcc00078e0006 */
[----:B------:R-:W2:Y:S01]  /*0c50*/  LDG.E R6, desc[UR6][R6.64] ;  /* 0x0000000606067981 */ /* 0x000ea2000c1e1900 */
[----:B------:R-:W-:Y:S01]  /*0c60*/  BSSY.RECONVERGENT B0, `(.L_x_0) ;  /* 0x0000009000007945 */ /* 0x000fe20003800200 */
[----:B--2--5:R-:W-:-:S13]  /*0c70*/  ISETP.NE.AND P0, PT, R6, R3, PT ;  /* 0x000000030600720c */ /* 0x024fda0003f05270 */
[----:B------:R-:W-:Y:S05]  /*0c80*/  @P0 BRA `(.L_x_5) ;  /* 0x0000000000180947 */ /* 0x000fea0003800000 */
[----:B------:R-:W0:Y:S01]  /*0c90*/  LDC.64 R6, c[0x0][0x380] ;  /* 0x0000e000ff067b82 */ /* 0x000e220000000a00 */
[----:B------:R-:W-:-:S04]  /*0ca0*/  IMAD R3, R0, UR8, R5 ;  /* 0x0000000800037c24 */ /* 0x000fc8000f8e0205 */
[----:B0-----:R-:W-:-:S06]  /*0cb0*/  IMAD.WIDE.U32 R6, R3, 0x4, R6 ;  /* 0x0000000403067825 */ /* 0x001fcc00078e0006 */
[----:B------:R-:W2:Y:S02]  /*0cc0*/  LDG.E R7, desc[UR6][R6.64] ;  /* 0x0000000606077981 */ /* 0x000ea4000c1e1900 */
[----:B--2---:R-:W-:-:S04]  /*0cd0*/  FSETP.GT.AND P0, PT, R7, R4, PT ;  /* 0x000000040700720b */ /* 0x004fc80003f04000 */
[----:B------:R-:W-:-:S09]  /*0ce0*/  SEL R2, R5, R2, P0 ;  /* 0x0000000205027207 */ /* 0x000fd20000000000 */
.L_x_5:
[----:B------:R-:W-:Y:S05]  /*0cf0*/  BSYNC.RECONVERGENT B0 ;  /* 0x0000000000007941 */ /* 0x000fea0003800200 */
.L_x_0:
[----:B------:R-:W0:Y:S02]  /*0d00*/  LDC.64 R4, c[0x0][0x3a8] ;  /* 0x0000ea00ff047b82 */ /* 0x000e240000000a00 */
[----:B0-----:R-:W-:-:S05]  /*0d10*/  IMAD.WIDE R4, R0, 0x4, R4 ;  /* 0x0000000400047825 */ /* 0x001fca00078e0204 */
[----:B------:R-:W-:Y:S01]  /*0d20*/  STG.E desc[UR6][R4.64], R2 ;  /* 0x0000000204007986 */ /* 0x000fe2000c101906 */
[----:B------:R-:W-:Y:S05]  /*0d30*/  EXIT ;  /* 0x000000000000794d */ /* 0x000fea0003800000 */
.L_x_6:
[----:B------:R-:W-:-:S00]  /*0d40*/  BRA `(.L_x_6) ;  /* 0xfffffffc00fc7947 */ /* 0x000fc0000383ffff */
[----:B------:R-:W-:-:S00]  /*0d50*/  NOP ;  /* 0x0000000000007918 */ /* 0x000fc00000000000 */
        /* <DEDUP_REMOVED lines=10> */
.L_x_7:


//--------------------- .nv.shared.reserved.0     --------------------------
	.section	.nv.shared.reserved.0,"aw",@nobits
	.weak		__nv_reservedSMEM_offset_0_alias
	.size		__nv_reservedSMEM_offset_0_alias, 0, 64
	.other		__nv_reservedSMEM_offset_0_alias,@"STO_CUDA_RESERVED_SHARED STV_DEFAULT"
__nv_reservedSMEM_offset_0_alias:
	.zero		0
	.zero		64


//--------------------- .nv.constant0.findmax_ff  --------------------------
	.section	.nv.constant0.findmax_ff,"a",@progbits
	.sectionflags	@""
	.align	4
.nv.constant0.findmax_ff:
	.zero		944


//--------------------- SYMBOLS --------------------------

	.type		.nv.reservedSmem.offset0,@object
	.size		.nv.reservedSmem.offset0,0x4
